//
// Generated by NVIDIA NVVM Compiler
//
// Compiler Build ID: CL-36424714
// Cuda compilation tools, release 13.0, V13.0.88
// Based on NVVM 20.0.0
//

.version 9.0
.target sm_100
.address_size 64

	// .globl	_Z9matrixAddPiS_S_ii

.visible .entry _Z9matrixAddPiS_S_ii(
	.param .u64 .ptr .align 1 _Z9matrixAddPiS_S_ii_param_0,
	.param .u64 .ptr .align 1 _Z9matrixAddPiS_S_ii_param_1,
	.param .u64 .ptr .align 1 _Z9matrixAddPiS_S_ii_param_2,
	.param .u32 _Z9matrixAddPiS_S_ii_param_3,
	.param .u32 _Z9matrixAddPiS_S_ii_param_4
)
{
	.reg .pred 	%p<13>;
	.reg .b32 	%r<98>;
	.reg .b64 	%rd<66>;

	ld.param.u64 	%rd15, [_Z9matrixAddPiS_S_ii_param_0];
	ld.param.u64 	%rd16, [_Z9matrixAddPiS_S_ii_param_1];
	ld.param.u64 	%rd14, [_Z9matrixAddPiS_S_ii_param_2];
	ld.param.u32 	%r24, [_Z9matrixAddPiS_S_ii_param_3];
	ld.param.u32 	%r25, [_Z9matrixAddPiS_S_ii_param_4];
	cvta.to.global.u64 	%rd1, %rd16;
	cvta.to.global.u64 	%rd2, %rd15;
	mov.u32 	%r27, %ctaid.x;
	mov.u32 	%r28, %ntid.x;
	mov.u32 	%r29, %tid.x;
	mad.lo.s32 	%r1, %r27, %r28, %r29;
	mov.u32 	%r30, %ctaid.y;
	mov.u32 	%r31, %ntid.y;
	mov.u32 	%r32, %tid.y;
	mad.lo.s32 	%r33, %r30, %r31, %r32;
	setp.ge.s32 	%p1, %r1, %r24;
	setp.ge.s32 	%p2, %r33, %r25;
	or.pred  	%p3, %p1, %p2;
	@%p3 bra 	$L__BB0_13;
	cvta.to.global.u64 	%rd17, %rd14;
	mul.lo.s32 	%r3, %r24, %r33;
	add.s32 	%r34, %r3, %r1;
	mul.wide.s32 	%rd18, %r34, 4;
	add.s64 	%rd3, %rd17, %rd18;
	mov.b32 	%r35, 0;
	st.global.u32 	[%rd3], %r35;
	setp.lt.s32 	%p4, %r24, 1;
	@%p4 bra 	$L__BB0_13;
	and.b32  	%r4, %r24, 7;
	setp.lt.u32 	%p5, %r24, 8;
	mov.b32 	%r92, 0;
	mov.u32 	%r95, %r92;
	@%p5 bra 	$L__BB0_5;
	and.b32  	%r38, %r24, 2147483640;
	neg.s32 	%r90, %r38;
	mul.wide.u32 	%rd19, %r24, 4;
	add.s64 	%rd4, %rd1, %rd19;
	mul.wide.u32 	%rd20, %r24, 8;
	add.s64 	%rd5, %rd1, %rd20;
	mul.wide.u32 	%rd21, %r24, 12;
	add.s64 	%rd6, %rd1, %rd21;
	mul.wide.u32 	%rd22, %r24, 16;
	add.s64 	%rd7, %rd1, %rd22;
	mul.wide.u32 	%rd23, %r24, 20;
	add.s64 	%rd8, %rd1, %rd23;
	mul.wide.u32 	%rd24, %r24, 24;
	add.s64 	%rd9, %rd1, %rd24;
	mul.wide.u32 	%rd25, %r24, 28;
	add.s64 	%rd10, %rd1, %rd25;
	mul.wide.u32 	%rd26, %r3, 4;
	add.s64 	%rd27, %rd26, %rd2;
	add.s64 	%rd65, %rd27, 16;
	mov.b32 	%r92, 0;
	mov.u32 	%r89, %r1;
$L__BB0_4:
	.pragma "nounroll";
	and.b32  	%r95, %r24, 2147483640;
	mul.wide.s32 	%rd28, %r89, 4;
	add.s64 	%rd29, %rd4, %rd28;
	add.s64 	%rd30, %rd5, %rd28;
	add.s64 	%rd31, %rd6, %rd28;
	add.s64 	%rd32, %rd7, %rd28;
	add.s64 	%rd33, %rd8, %rd28;
	add.s64 	%rd34, %rd9, %rd28;
	add.s64 	%rd35, %rd10, %rd28;
	add.s64 	%rd36, %rd1, %rd28;
	ld.global.u32 	%r39, [%rd65+-16];
	ld.global.u32 	%r40, [%rd36];
	mad.lo.s32 	%r41, %r40, %r39, %r92;
	st.global.u32 	[%rd3], %r41;
	ld.global.u32 	%r42, [%rd65+-12];
	ld.global.u32 	%r43, [%rd29];
	mad.lo.s32 	%r44, %r43, %r42, %r41;
	st.global.u32 	[%rd3], %r44;
	ld.global.u32 	%r45, [%rd65+-8];
	ld.global.u32 	%r46, [%rd30];
	mad.lo.s32 	%r47, %r46, %r45, %r44;
	st.global.u32 	[%rd3], %r47;
	ld.global.u32 	%r48, [%rd65+-4];
	ld.global.u32 	%r49, [%rd31];
	mad.lo.s32 	%r50, %r49, %r48, %r47;
	st.global.u32 	[%rd3], %r50;
	ld.global.u32 	%r51, [%rd65];
	ld.global.u32 	%r52, [%rd32];
	mad.lo.s32 	%r53, %r52, %r51, %r50;
	st.global.u32 	[%rd3], %r53;
	ld.global.u32 	%r54, [%rd65+4];
	ld.global.u32 	%r55, [%rd33];
	mad.lo.s32 	%r56, %r55, %r54, %r53;
	st.global.u32 	[%rd3], %r56;
	ld.global.u32 	%r57, [%rd65+8];
	ld.global.u32 	%r58, [%rd34];
	mad.lo.s32 	%r59, %r58, %r57, %r56;
	st.global.u32 	[%rd3], %r59;
	ld.global.u32 	%r60, [%rd65+12];
	ld.global.u32 	%r61, [%rd35];
	mad.lo.s32 	%r92, %r61, %r60, %r59;
	st.global.u32 	[%rd3], %r92;
	add.s32 	%r90, %r90, 8;
	shl.b32 	%r62, %r24, 3;
	add.s32 	%r89, %r89, %r62;
	add.s64 	%rd65, %rd65, 32;
	setp.ne.s32 	%p6, %r90, 0;
	@%p6 bra 	$L__BB0_4;
$L__BB0_5:
	setp.eq.s32 	%p7, %r4, 0;
	@%p7 bra 	$L__BB0_13;
	and.b32  	%r15, %r24, 3;
	setp.lt.u32 	%p8, %r4, 4;
	@%p8 bra 	$L__BB0_8;
	add.s32 	%r63, %r95, %r3;
	mul.wide.u32 	%rd37, %r63, 4;
	add.s64 	%rd38, %rd2, %rd37;
	ld.global.u32 	%r64, [%rd38];
	mad.lo.s32 	%r65, %r95, %r24, %r1;
	mul.wide.s32 	%rd39, %r65, 4;
	add.s64 	%rd40, %rd1, %rd39;
	ld.global.u32 	%r66, [%rd40];
	mad.lo.s32 	%r67, %r66, %r64, %r92;
	st.global.u32 	[%rd3], %r67;
	cvt.u64.u32 	%rd41, %r3;
	cvt.u64.u32 	%rd42, %r95;
	add.s64 	%rd43, %rd42, %rd41;
	shl.b64 	%rd44, %rd43, 2;
	add.s64 	%rd45, %rd2, %rd44;
	ld.global.u32 	%r68, [%rd45+4];
	mul.wide.u32 	%rd46, %r24, 4;
	add.s64 	%rd47, %rd40, %rd46;
	ld.global.u32 	%r69, [%rd47];
	mad.lo.s32 	%r70, %r69, %r68, %r67;
	st.global.u32 	[%rd3], %r70;
	ld.global.u32 	%r71, [%rd45+8];
	add.s64 	%rd48, %rd47, %rd46;
	ld.global.u32 	%r72, [%rd48];
	mad.lo.s32 	%r73, %r72, %r71, %r70;
	st.global.u32 	[%rd3], %r73;
	ld.global.u32 	%r74, [%rd45+12];
	add.s64 	%rd49, %rd48, %rd46;
	ld.global.u32 	%r75, [%rd49];
	mad.lo.s32 	%r92, %r75, %r74, %r73;
	st.global.u32 	[%rd3], %r92;
	add.s32 	%r95, %r95, 4;
$L__BB0_8:
	setp.eq.s32 	%p9, %r15, 0;
	@%p9 bra 	$L__BB0_13;
	setp.eq.s32 	%p10, %r15, 1;
	@%p10 bra 	$L__BB0_11;
	add.s32 	%r76, %r95, %r3;
	mul.wide.u32 	%rd50, %r76, 4;
	add.s64 	%rd51, %rd2, %rd50;
	ld.global.u32 	%r77, [%rd51];
	mad.lo.s32 	%r78, %r95, %r24, %r1;
	mul.wide.s32 	%rd52, %r78, 4;
	add.s64 	%rd53, %rd1, %rd52;
	ld.global.u32 	%r79, [%rd53];
	mad.lo.s32 	%r80, %r79, %r77, %r92;
	st.global.u32 	[%rd3], %r80;
	cvt.u64.u32 	%rd54, %r3;
	cvt.u64.u32 	%rd55, %r95;
	add.s64 	%rd56, %rd55, %rd54;
	shl.b64 	%rd57, %rd56, 2;
	add.s64 	%rd58, %rd2, %rd57;
	ld.global.u32 	%r81, [%rd58+4];
	mul.wide.u32 	%rd59, %r24, 4;
	add.s64 	%rd60, %rd53, %rd59;
	ld.global.u32 	%r82, [%rd60];
	mad.lo.s32 	%r92, %r82, %r81, %r80;
	st.global.u32 	[%rd3], %r92;
	add.s32 	%r95, %r95, 2;
$L__BB0_11:
	and.b32  	%r83, %r24, 1;
	setp.eq.b32 	%p11, %r83, 1;
	not.pred 	%p12, %p11;
	@%p12 bra 	$L__BB0_13;
	add.s32 	%r84, %r95, %r3;
	mul.wide.u32 	%rd61, %r84, 4;
	add.s64 	%rd62, %rd2, %rd61;
	ld.global.u32 	%r85, [%rd62];
	mad.lo.s32 	%r86, %r95, %r24, %r1;
	mul.wide.s32 	%rd63, %r86, 4;
	add.s64 	%rd64, %rd1, %rd63;
	ld.global.u32 	%r87, [%rd64];
	mad.lo.s32 	%r88, %r87, %r85, %r92;
	st.global.u32 	[%rd3], %r88;
$L__BB0_13:
	ret;

}


// ===== COMPILED SASS (sm_100) =====

	.target	sm_100

	.elftype	@"ET_EXEC"


//--------------------- .note.nv.tkinfo           --------------------------
	.section	.note.nv.tkinfo,"",@"SHT_NOTE"
	.sectionflags	@"SHF_NOTE_NV_TKINFO"
	.tkinfo
        /*0018*/ 	.word	0x00000002
        /*0030*/ 	.string	""
        /*0030*/ 	.string	"ptxas"
        /*0030*/ 	.string	"Cuda compilation tools, release 13.0, V13.0.88"
        /*0030*/ 	.string	"Build cuda_13.0.r13.0/compiler.36424714_0"
        /*0030*/ 	.string	"-arch sm_100 -m 64 "



//--------------------- .note.nv.cuinfo           --------------------------
	.section	.note.nv.cuinfo,"",@"SHT_NOTE"
	.sectionflags	@"SHF_NOTE_NV_CUINFO"
        /*0018*/ 	.short	0x0002
        /*001a*/ 	.short	0x0064
        /*001c*/ 	.short	0x0082
	.zero		2


//--------------------- .nv.info                  --------------------------
	.section	.nv.info,"",@"SHT_CUDA_INFO"
	.align	4


	//----- nvinfo : EIATTR_REGCOUNT
	.align		4
        /*0000*/ 	.byte	0x04, 0x2f
        /*0002*/ 	.short	(.L_1 - .L_0)
	.align		4
.L_0:
        /*0004*/ 	.word	index@(_Z9matrixAddPiS_S_ii)
        /*0008*/ 	.word	0x00000018


	//----- nvinfo : EIATTR_FRAME_SIZE
	.align		4
.L_1:
        /*000c*/ 	.byte	0x04, 0x11
        /*000e*/ 	.short	(.L_3 - .L_2)
	.align		4
.L_2:
        /*0010*/ 	.word	index@(_Z9matrixAddPiS_S_ii)
        /*0014*/ 	.word	0x00000000


	//----- nvinfo : EIATTR_MIN_STACK_SIZE
	.align		4
.L_3:
        /*0018*/ 	.byte	0x04, 0x12
        /*001a*/ 	.short	(.L_5 - .L_4)
	.align		4
.L_4:
        /*001c*/ 	.word	index@(_Z9matrixAddPiS_S_ii)
        /*0020*/ 	.word	0x00000000
.L_5:


//--------------------- .nv.compat                --------------------------
	.section	.nv.compat,"",@"SHT_CUDA_COMPAT_INFO"
	.align	4
        /*0000*/ 	.byte	0x02, 0x09, 0x00, 0x00, 0x02, 0x02, 0x01, 0x00, 0x02, 0x05, 0x05, 0x00, 0x03, 0x07, 0x01, 0x01
        /*0010*/ 	.byte	0x02, 0x03, 0x00, 0x00, 0x02, 0x06, 0x01, 0x00, 0x04, 0x0b, 0x08, 0x00, 0x09, 0x00, 0x00, 0x00
        /*0020*/ 	.byte	0x00, 0x00, 0x00, 0x00


//--------------------- .nv.info._Z9matrixAddPiS_S_ii --------------------------
	.section	.nv.info._Z9matrixAddPiS_S_ii,"",@"SHT_CUDA_INFO"
	.sectionflags	@""
	.align	4


	//----- nvinfo : EIATTR_CUDA_API_VERSION
	.align		4
        /*0000*/ 	.byte	0x04, 0x37
        /*0002*/ 	.short	(.L_7 - .L_6)
.L_6:
        /*0004*/ 	.word	0x00000082


	//----- nvinfo : EIATTR_KPARAM_INFO
	.align		4
.L_7:
        /*0008*/ 	.byte	0x04, 0x17
        /*000a*/ 	.short	(.L_9 - .L_8)
.L_8:
        /*000c*/ 	.word	0x00000000
        /*0010*/ 	.short	0x0004
        /*0012*/ 	.short	0x001c
        /*0014*/ 	.byte	0x00, 0xf0, 0x11, 0x00


	//----- nvinfo : EIATTR_KPARAM_INFO
	.align		4
.L_9:
        /*0018*/ 	.byte	0x04, 0x17
        /*001a*/ 	.short	(.L_11 - .L_10)
.L_10:
        /*001c*/ 	.word	0x00000000
        /*0020*/ 	.short	0x0003
        /*0022*/ 	.short	0x0018
        /*0024*/ 	.byte	0x00, 0xf0, 0x11, 0x00


	//----- nvinfo : EIATTR_KPARAM_INFO
	.align		4
.L_11:
        /*0028*/ 	.byte	0x04, 0x17
        /*002a*/ 	.short	(.L_13 - .L_12)
.L_12:
        /*002c*/ 	.word	0x00000000
        /*0030*/ 	.short	0x0002
        /*0032*/ 	.short	0x0010
        /*0034*/ 	.byte	0x00, 0xf5, 0x21, 0x00


	//----- nvinfo : EIATTR_KPARAM_INFO
	.align		4
.L_13:
        /*0038*/ 	.byte	0x04, 0x17
        /*003a*/ 	.short	(.L_15 - .L_14)
.L_14:
        /*003c*/ 	.word	0x00000000
        /*0040*/ 	.short	0x0001
        /*0042*/ 	.short	0x0008
        /*0044*/ 	.byte	0x00, 0xf5, 0x21, 0x00


	//----- nvinfo : EIATTR_KPARAM_INFO
	.align		4
.L_15:
        /*0048*/ 	.byte	0x04, 0x17
        /*004a*/ 	.short	(.L_17 - .L_16)
.L_16:
        /*004c*/ 	.word	0x00000000
        /*0050*/ 	.short	0x0000
        /*0052*/ 	.short	0x0000
        /*0054*/ 	.byte	0x00, 0xf5, 0x21, 0x00


	//----- nvinfo : EIATTR_SPARSE_MMA_MASK
	.align		4
.L_17:
        /*0058*/ 	.byte	0x03, 0x50
        /*005a*/ 	.short	0x0000


	//----- nvinfo : EIATTR_MAXREG_COUNT
	.align		4
        /*005c*/ 	.byte	0x03, 0x1b
        /*005e*/ 	.short	0x00ff


	//----- nvinfo : EIATTR_MERCURY_ISA_VERSION
	.align		4
        /*0060*/ 	.byte	0x03, 0x5f
        /*0062*/ 	.short	0x0101


	//----- nvinfo : EIATTR_VRC_CTA_INIT_COUNT
	.align		4
        /*0064*/ 	.byte	0x02, 0x4a
	.zero		1
	.zero		1


	//----- nvinfo : EIATTR_EXIT_INSTR_OFFSETS
	.align		4
        /*0068*/ 	.byte	0x04, 0x1c
        /*006a*/ 	.short	(.L_19 - .L_18)


	//   ....[0]....
.L_18:
        /*006c*/ 	.word	0x000000c0


	//   ....[1]....
        /*0070*/ 	.word	0x00000150


	//   ....[2]....
        /*0074*/ 	.word	0x00000680


	//   ....[3]....
        /*0078*/ 	.word	0x000008f0


	//   ....[4]....
        /*007c*/ 	.word	0x00000ab0


	//   ....[5]....
        /*0080*/ 	.word	0x00000b60


	//----- nvinfo : EIATTR_CBANK_PARAM_SIZE
	.align		4
.L_19:
        /*0084*/ 	.byte	0x03, 0x19
        /*0086*/ 	.short	0x0020


	//----- nvinfo : EIATTR_PARAM_CBANK
	.align		4
        /*0088*/ 	.byte	0x04, 0x0a
        /*008a*/ 	.short	(.L_21 - .L_20)
	.align		4
.L_20:
        /*008c*/ 	.word	index@(.nv.constant0._Z9matrixAddPiS_S_ii)
        /*0090*/ 	.short	0x0380
        /*0092*/ 	.short	0x0020


	//----- nvinfo : EIATTR_SW_WAR
	.align		4
.L_21:
        /*0094*/ 	.byte	0x04, 0x36
        /*0096*/ 	.short	(.L_23 - .L_22)
.L_22:
        /*0098*/ 	.word	0x00000008
.L_23:


//--------------------- .nv.callgraph             --------------------------
	.section	.nv.callgraph,"",@"SHT_CUDA_CALLGRAPH"
	.align	4
	.sectionentsize	8
	.align		4
        /*0000*/ 	.word	0x00000000
	.align		4
        /*0004*/ 	.word	0xffffffff
	.align		4
        /*0008*/ 	.word	0x00000000
	.align		4
        /*000c*/ 	.word	0xfffffffe
	.align		4
        /*0010*/ 	.word	0x00000000
	.align		4
        /*0014*/ 	.word	0xfffffffd
	.align		4
        /*0018*/ 	.word	0x00000000
	.align		4
        /*001c*/ 	.word	0xfffffffc


//--------------------- .text._Z9matrixAddPiS_S_ii --------------------------
	.section	.text._Z9matrixAddPiS_S_ii,"ax",@progbits
	.align	128
        .global         _Z9matrixAddPiS_S_ii
        .type           _Z9matrixAddPiS_S_ii,@function
        .size           _Z9matrixAddPiS_S_ii,(.L_x_5 - _Z9matrixAddPiS_S_ii)
        .other          _Z9matrixAddPiS_S_ii,@"STO_CUDA_ENTRY STV_DEFAULT"
_Z9matrixAddPiS_S_ii:
.text._Z9matrixAddPiS_S_ii:
[----:B------:R-:W-:Y:S01]  /*0000*/  LDC R1, c[0x0][0x37c] ;  /* 0x0000df00ff017b82 */ /* 0x000fe20000000800 */
[----:B------:R-:W0:Y:S07]  /*0010*/  S2R R2, SR_TID.Y ;  /* 0x0000000000027919 */ /* 0x000e2e0000002200 */
[----:B------:R-:W1:Y:S01]  /*0020*/  LDC R0, c[0x0][0x360] ;  /* 0x0000d800ff007b82 */ /* 0x000e620000000800 */
[----:B------:R-:W2:Y:S01]  /*0030*/  LDCU.64 UR18, c[0x0][0x398] ;  /* 0x00007300ff1277ac */ /* 0x000ea20008000a00 */
[----:B------:R-:W1:Y:S06]  /*0040*/  S2R R3, SR_TID.X ;  /* 0x0000000000037919 */ /* 0x000e6c0000002100 */
[----:B------:R-:W0:Y:S08]  /*0050*/  S2UR UR5, SR_CTAID.Y ;  /* 0x00000000000579c3 */ /* 0x000e300000002600 */
[----:B------:R-:W0:Y:S08]  /*0060*/  LDC R5, c[0x0][0x364] ;  /* 0x0000d900ff057b82 */ /* 0x000e300000000800 */
[----:B------:R-:W1:Y:S01]  /*0070*/  S2UR UR4, SR_CTAID.X ;  /* 0x00000000000479c3 */ /* 0x000e620000002500 */
[----:B0-----:R-:W-:-:S05]  /*0080*/  IMAD R5, R5, UR5, R2 ;  /* 0x0000000505057c24 */ /* 0x001fca000f8e0202 */
[----:B--2---:R-:W-:Y:S01]  /*0090*/  ISETP.GE.AND P0, PT, R5, UR19, PT ;  /* 0x0000001305007c0c */ /* 0x004fe2000bf06270 */
[----:B-1----:R-:W-:-:S05]  /*00a0*/  IMAD R0, R0, UR4, R3 ;  /* 0x0000000400007c24 */ /* 0x002fca000f8e0203 */
[----:B------:R-:W-:-:S13]  /*00b0*/  ISETP.GE.OR P0, PT, R0, UR18, P0 ;  /* 0x0000001200007c0c */ /* 0x000fda0008706670 */
[----:B------:R-:W-:Y:S05]  /*00c0*/  @P0 EXIT ;  /* 0x000000000000094d */ /* 0x000fea0003800000 */
[----:B------:R-:W0:Y:S01]  /*00d0*/  LDC.64 R2, c[0x0][0x390] ;  /* 0x0000e400ff027b82 */ /* 0x000e220000000a00 */
[----:B------:R-:W1:Y:S01]  /*00e0*/  LDCU.64 UR16, c[0x0][0x358] ;  /* 0x00006b00ff1077ac */ /* 0x000e620008000a00 */
[----:B------:R-:W-:Y:S01]  /*00f0*/  IMAD R5, R5, UR18, RZ ;  /* 0x0000001205057c24 */ /* 0x000fe2000f8e02ff */
[----:B------:R-:W-:-:S04]  /*0100*/  UISETP.GE.AND UP0, UPT, UR18, 0x1, UPT ;  /* 0x000000011200788c */ /* 0x000fc8000bf06270 */
[----:B------:R-:W-:Y:S02]  /*0110*/  IADD3 R7, PT, PT, R0, R5, RZ ;  /* 0x0000000500077210 */ /* 0x000fe40007ffe0ff */
[----:B------:R-:W-:-:S03]  /*0120*/  PLOP3.LUT P0, PT, PT, PT, UP0, 0x80, 0x8 ;  /* 0x000000000008781c */ /* 0x000fc60003f0f008 */
[----:B0-----:R-:W-:-:S05]  /*0130*/  IMAD.WIDE R2, R7, 0x4, R2 ;  /* 0x0000000407027825 */ /* 0x001fca00078e0202 */
[----:B-1----:R0:W-:Y:S05]  /*0140*/  STG.E desc[UR16][R2.64], RZ ;  /* 0x000000ff02007986 */ /* 0x0021ea000c101910 */
[----:B------:R-:W-:Y:S05]  /*0150*/  @!P0 EXIT ;  /* 0x000000000000894d */ /* 0x000fea0003800000 */
[----:B------:R-:W-:Y:S01]  /*0160*/  UISETP.GE.U32.AND UP0, UPT, UR18, 0x8, UPT ;  /* 0x000000081200788c */ /* 0x000fe2000bf06070 */
[----:B------:R-:W-:Y:S01]  /*0170*/  HFMA2 R7, -RZ, RZ, 0, 0 ;  /* 0x00000000ff077431 */ /* 0x000fe200000001ff */
[----:B------:R-:W-:-:S07]  /*0180*/  MOV R4, RZ ;  /* 0x000000ff00047202 */ /* 0x000fce0000000f00 */
[----:B------:R-:W-:Y:S05]  /*0190*/  BRA.U !UP0, `(.L_x_0) ;  /* 0x0000000508307547 */ /* 0x000fea000b800000 */
[----:B------:R-:W1:Y:S01]  /*01a0*/  LDCU.128 UR20, c[0x0][0x380] ;  /* 0x00007000ff1477ac */ /* 0x000e620008000c00 */
[----:B------:R-:W-:Y:S01]  /*01b0*/  MOV R4, R0 ;  /* 0x0000000000047202 */ /* 0x000fe20000000f00 */
[----:B------:R-:W-:-:S04]  /*01c0*/  ULOP3.LUT UR4, UR18, 0x7ffffff8, URZ, 0xc0, !UPT ;  /* 0x7ffffff812047892 */ /* 0x000fc8000f8ec0ff */
[----:B------:R-:W-:Y:S01]  /*01d0*/  UIADD3 UR4, UPT, UPT, -UR4, URZ, URZ ;  /* 0x000000ff04047290 */ /* 0x000fe2000fffe1ff */
[----:B-1----:R-:W-:Y:S01]  /*01e0*/  MOV R6, UR20 ;  /* 0x0000001400067c02 */ /* 0x002fe20008000f00 */
[----:B------:R-:W-:Y:S01]  /*01f0*/  UIMAD.WIDE.U32 UR6, UR18, 0xc, UR22 ;  /* 0x0000000c120678a5 */ /* 0x000fe2000f8e0016 */
[----:B------:R-:W-:Y:S01]  /*0200*/  MOV R7, UR21 ;  /* 0x0000001500077c02 */ /* 0x000fe20008000f00 */
[----:B------:R-:W-:Y:S02]  /*0210*/  UIMAD.WIDE.U32 UR8, UR18, 0x10, UR22 ;  /* 0x00000010120878a5 */ /* 0x000fe4000f8e0016 */
[----:B------:R-:W-:Y:S01]  /*0220*/  UIMAD.WIDE.U32 UR10, UR18, 0x14, UR22 ;  /* 0x00000014120a78a5 */ /* 0x000fe2000f8e0016 */
[----:B------:R-:W-:Y:S01]  /*0230*/  IMAD.WIDE.U32 R6, R5, 0x4, R6 ;  /* 0x0000000405067825 */ /* 0x000fe200078e0006 */
[----:B------:R-:W-:Y:S02]  /*0240*/  UIMAD.WIDE.U32 UR12, UR18, 0x18, UR22 ;  /* 0x00000018120c78a5 */ /* 0x000fe4000f8e0016 */
[----:B------:R-:W-:Y:S01]  /*0250*/  UIMAD.WIDE.U32 UR14, UR18, 0x1c, UR22 ;  /* 0x0000001c120e78a5 */ /* 0x000fe2000f8e0016 */
[----:B------:R-:W-:-:S04]  /*0260*/  IADD3 R6, P0, PT, R6, 0x10, RZ ;  /* 0x0000001006067810 */ /* 0x000fc80007f1e0ff */
[----:B------:R-:W-:Y:S02]  /*0270*/  IADD3.X R9, PT, PT, RZ, R7, RZ, P0, !PT ;  /* 0x00000007ff097210 */ /* 0x000fe400007fe4ff */
[----:B------:R-:W-:-:S07]  /*0280*/  MOV R7, RZ ;  /* 0x000000ff00077202 */ /* 0x000fce0000000f00 */
.L_x_1:
[----:B------:R-:W-:Y:S01]  /*0290*/  HFMA2 R11, -RZ, RZ, 0, 2.384185791015625e-07 ;  /* 0x00000004ff0b7431 */ /* 0x000fe200000001ff */
[----:B------:R-:W-:-:S05]  /*02a0*/  MOV R8, R6 ;  /* 0x0000000600087202 */ /* 0x000fca0000000f00 */
[----:B------:R-:W2:Y:S01]  /*02b0*/  LDG.E R6, desc[UR16][R8.64+-0x10] ;  /* 0xfffff01008067981 */ /* 0x000ea2000c1e1900 */
[----:B------:R-:W-:-:S06]  /*02c0*/  IMAD.WIDE R10, R4, R11, UR22 ;  /* 0x00000016040a7e25 */ /* 0x000fcc000f8e020b */
[----:B------:R-:W2:Y:S01]  /*02d0*/  LDG.E R10, desc[UR16][R10.64] ;  /* 0x000000100a0a7981 */ /* 0x000ea2000c1e1900 */
[----:B------:R-:W-:-:S06]  /*02e0*/  UIMAD.WIDE.U32 UR20, UR18, 0x4, UR22 ;  /* 0x00000004121478a5 */ /* 0x000fcc000f8e0016 */
[----:B------:R-:W-:Y:S01]  /*02f0*/  MOV R13, UR21 ;  /* 0x00000015000d7c02 */ /* 0x000fe20008000f00 */
[----:B------:R-:W-:Y:S02]  /*0300*/  IMAD.U32 R12, RZ, RZ, UR20 ;  /* 0x00000014ff0c7e24 */ /* 0x000fe4000f8e00ff */
[----:B--2---:R-:W-:Y:S02]  /*0310*/  IMAD R15, R6, R10, R7 ;  /* 0x0000000a060f7224 */ /* 0x004fe400078e0207 */
[----:B-1----:R-:W-:-:S03]  /*0320*/  IMAD.WIDE R6, R4, 0x4, R12 ;  /* 0x0000000404067825 */ /* 0x002fc600078e020c */
[----:B------:R1:W-:Y:S04]  /*0330*/  STG.E desc[UR16][R2.64], R15 ;  /* 0x0000000f02007986 */ /* 0x0003e8000c101910 */
[----:B------:R-:W2:Y:S04]  /*0340*/  LDG.E R6, desc[UR16][R6.64] ;  /* 0x0000001006067981 */ /* 0x000ea8000c1e1900 */
[----:B------:R-:W2:Y:S01]  /*0350*/  LDG.E R14, desc[UR16][R8.64+-0xc] ;  /* 0xfffff410080e7981 */ /* 0x000ea2000c1e1900 */
[----:B------:R-:W-:-:S06]  /*0360*/  UIMAD.WIDE.U32 UR20, UR18, 0x8, UR22 ;  /* 0x00000008121478a5 */ /* 0x000fcc000f8e0016 */
[----:B------:R-:W-:Y:S02]  /*0370*/  MOV R12, UR20 ;  /* 0x00000014000c7c02 */ /* 0x000fe40008000f00 */
[----:B------:R-:W-:-:S03]  /*0380*/  MOV R13, UR21 ;  /* 0x00000015000d7c02 */ /* 0x000fc60008000f00 */
[----:B------:R-:W-:-:S04]  /*0390*/  IMAD.WIDE R10, R4, 0x4, R12 ;  /* 0x00000004040a7825 */ /* 0x000fc800078e020c */
[----:B--2---:R-:W-:-:S05]  /*03a0*/  IMAD R17, R14, R6, R15 ;  /* 0x000000060e117224 */ /* 0x004fca00078e020f */
[----:B------:R-:W-:Y:S04]  /*03b0*/  STG.E desc[UR16][R2.64], R17 ;  /* 0x0000001102007986 */ /* 0x000fe8000c101910 */
[----:B------:R-:W1:Y:S04]  /*03c0*/  LDG.E R10, desc[UR16][R10.64] ;  /* 0x000000100a0a7981 */ /* 0x000e68000c1e1900 */
[----:B------:R-:W1:Y:S01]  /*03d0*/  LDG.E R12, desc[UR16][R8.64+-0x8] ;  /* 0xfffff810080c7981 */ /* 0x000e62000c1e1900 */
[----:B------:R-:W-:-:S05]  /*03e0*/  HFMA2 R13, -RZ, RZ, 0, 2.384185791015625e-07 ;  /* 0x00000004ff0d7431 */ /* 0x000fca00000001ff */
[----:B------:R-:W-:-:S04]  /*03f0*/  IMAD.WIDE R6, R4, R13, UR6 ;  /* 0x0000000604067e25 */ /* 0x000fc8000f8e020d */
[----:B-1----:R-:W-:-:S05]  /*0400*/  IMAD R15, R12, R10, R17 ;  /* 0x0000000a0c0f7224 */ /* 0x002fca00078e0211 */
[----:B------:R1:W-:Y:S04]  /*0410*/  STG.E desc[UR16][R2.64], R15 ;  /* 0x0000000f02007986 */ /* 0x0003e8000c101910 */
[----:B------:R-:W2:Y:S04]  /*0420*/  LDG.E R6, desc[UR16][R6.64] ;  /* 0x0000001006067981 */ /* 0x000ea8000c1e1900 */
[----:B------:R-:W2:Y:S02]  /*0430*/  LDG.E R12, desc[UR16][R8.64+-0x4] ;  /* 0xfffffc10080c7981 */ /* 0x000ea4000c1e1900 */
[----:B--2---:R-:W-:-:S02]  /*0440*/  IMAD R19, R12, R6, R15 ;  /* 0x000000060c137224 */ /* 0x004fc400078e020f */
[----:B------:R-:W-:-:S03]  /*0450*/  IMAD.WIDE R12, R4, R13, UR8 ;  /* 0x00000008040c7e25 */ /* 0x000fc6000f8e020d */
[----:B------:R2:W-:Y:S04]  /*0460*/  STG.E desc[UR16][R2.64], R19 ;  /* 0x0000001302007986 */ /* 0x0005e8000c101910 */
[----:B------:R-:W3:Y:S04]  /*0470*/  LDG.E R12, desc[UR16][R12.64] ;  /* 0x000000100c0c7981 */ /* 0x000ee8000c1e1900 */
[----:B------:R-:W3:Y:S01]  /*0480*/  LDG.E R10, desc[UR16][R8.64] ;  /* 0x00000010080a7981 */ /* 0x000ee2000c1e1900 */
[----:B------:R-:W-:Y:S01]  /*0490*/  MOV R11, 0x4 ;  /* 0x00000004000b7802 */ /* 0x000fe20000000f00 */
[----:B-1----:R-:W-:-:S02]  /*04a0*/  HFMA2 R15, -RZ, RZ, 0, 2.384185791015625e-07 ;  /* 0x00000004ff0f7431 */ /* 0x002fc400000001ff */
[----:B---3--:R-:W-:Y:S02]  /*04b0*/  IMAD R17, R10, R12, R19 ;  /* 0x0000000c0a117224 */ /* 0x008fe400078e0213 */
[----:B------:R-:W-:-:S03]  /*04c0*/  IMAD.WIDE R10, R4, R11, UR10 ;  /* 0x0000000a040a7e25 */ /* 0x000fc6000f8e020b */
[----:B------:R1:W-:Y:S04]  /*04d0*/  STG.E desc[UR16][R2.64], R17 ;  /* 0x0000001102007986 */ /* 0x0003e8000c101910 */
[----:B------:R-:W3:Y:S04]  /*04e0*/  LDG.E R10, desc[UR16][R10.64] ;  /* 0x000000100a0a7981 */ /* 0x000ee8000c1e1900 */
[----:B------:R-:W3:Y:S01]  /*04f0*/  LDG.E R6, desc[UR16][R8.64+0x4] ;  /* 0x0000041008067981 */ /* 0x000ee2000c1e1900 */
[----:B------:R-:W-:-:S04]  /*0500*/  IMAD.WIDE R14, R4, R15, UR12 ;  /* 0x0000000c040e7e25 */ /* 0x000fc8000f8e020f */
[----:B---3--:R-:W-:-:S05]  /*0510*/  IMAD R21, R6, R10, R17 ;  /* 0x0000000a06157224 */ /* 0x008fca00078e0211 */
[----:B------:R1:W-:Y:S04]  /*0520*/  STG.E desc[UR16][R2.64], R21 ;  /* 0x0000001502007986 */ /* 0x0003e8000c101910 */
[----:B------:R-:W2:Y:S04]  /*0530*/  LDG.E R14, desc[UR16][R14.64] ;  /* 0x000000100e0e7981 */ /* 0x000ea8000c1e1900 */
[----:B------:R-:W2:Y:S01]  /*0540*/  LDG.E R6, desc[UR16][R8.64+0x8] ;  /* 0x0000081008067981 */ /* 0x000ea2000c1e1900 */
[----:B------:R-:W-:-:S04]  /*0550*/  IMAD.MOV.U32 R13, RZ, RZ, 0x4 ;  /* 0x00000004ff0d7424 */ /* 0x000fc800078e00ff */
[----:B------:R-:W-:-:S04]  /*0560*/  IMAD.WIDE R12, R4, R13, UR14 ;  /* 0x0000000e040c7e25 */ /* 0x000fc8000f8e020d */
[----:B--2---:R-:W-:-:S05]  /*0570*/  IMAD R19, R6, R14, R21 ;  /* 0x0000000e06137224 */ /* 0x004fca00078e0215 */
[----:B------:R1:W-:Y:S04]  /*0580*/  STG.E desc[UR16][R2.64], R19 ;  /* 0x0000001302007986 */ /* 0x0003e8000c101910 */
[----:B------:R-:W2:Y:S04]  /*0590*/  LDG.E R12, desc[UR16][R12.64] ;  /* 0x000000100c0c7981 */ /* 0x000ea8000c1e1900 */
[----:B------:R-:W2:Y:S01]  /*05a0*/  LDG.E R6, desc[UR16][R8.64+0xc] ;  /* 0x00000c1008067981 */ /* 0x000ea2000c1e1900 */
[----:B------:R-:W-:-:S04]  /*05b0*/  UIADD3 UR4, UPT, UPT, UR4, 0x8, URZ ;  /* 0x0000000804047890 */ /* 0x000fc8000fffe0ff */
[----:B------:R-:W-:Y:S01]  /*05c0*/  UISETP.NE.AND UP0, UPT, UR4, URZ, UPT ;  /* 0x000000ff0400728c */ /* 0x000fe2000bf05270 */
[----:B------:R-:W-:-:S04]  /*05d0*/  MOV R11, UR18 ;  /* 0x00000012000b7c02 */ /* 0x000fc80008000f00 */
[----:B------:R-:W-:Y:S01]  /*05e0*/  LEA R4, R11, R4, 0x3 ;  /* 0x000000040b047211 */ /* 0x000fe200078e18ff */
[----:B--2---:R-:W-:-:S05]  /*05f0*/  IMAD R7, R6, R12, R19 ;  /* 0x0000000c06077224 */ /* 0x004fca00078e0213 */
[----:B------:R1:W-:Y:S01]  /*0600*/  STG.E desc[UR16][R2.64], R7 ;  /* 0x0000000702007986 */ /* 0x0003e2000c101910 */
[----:B------:R-:W-:-:S04]  /*0610*/  IADD3 R6, P0, PT, R8, 0x20, RZ ;  /* 0x0000002008067810 */ /* 0x000fc80007f1e0ff */
[----:B------:R-:W-:Y:S01]  /*0620*/  IADD3.X R9, PT, PT, RZ, R9, RZ, P0, !PT ;  /* 0x00000009ff097210 */ /* 0x000fe200007fe4ff */
[----:B------:R-:W-:Y:S08]  /*0630*/  BRA.U UP0, `(.L_x_1) ;  /* 0xfffffffd00147547 */ /* 0x000ff0000b83ffff */
[----:B------:R-:W-:-:S06]  /*0640*/  ULOP3.LUT UR4, UR18, 0x7ffffff8, URZ, 0xc0, !UPT ;  /* 0x7ffffff812047892 */ /* 0x000fcc000f8ec0ff */
[----:B------:R-:W-:-:S07]  /*0650*/  MOV R4, UR4 ;  /* 0x0000000400047c02 */ /* 0x000fce0008000f00 */
.L_x_0:
[----:B------:R-:W-:-:S06]  /*0660*/  ULOP3.LUT UR4, UR18, 0x7, URZ, 0xc0, !UPT ;  /* 0x0000000712047892 */ /* 0x000fcc000f8ec0ff */
[----:B------:R-:W-:-:S13]  /*0670*/  ISETP.NE.AND P0, PT, RZ, UR4, PT ;  /* 0x00000004ff007c0c */ /* 0x000fda000bf05270 */
[----:B------:R-:W-:Y:S05]  /*0680*/  @!P0 EXIT ;  /* 0x000000000000894d */ /* 0x000fea0003800000 */
[----:B------:R-:W-:Y:S02]  /*0690*/  UISETP.GE.U32.AND UP0, UPT, UR4, 0x4, UPT ;  /* 0x000000040400788c */ /* 0x000fe4000bf06070 */
[----:B------:R-:W-:-:S07]  /*06a0*/  ULOP3.LUT UR4, UR18, 0x3, URZ, 0xc0, !UPT ;  /* 0x0000000312047892 */ /* 0x000fce000f8ec0ff */
[----:B------:R-:W-:Y:S05]  /*06b0*/  BRA.U !UP0, `(.L_x_2) ;  /* 0x0000000108887547 */ /* 0x000fea000b800000 */
[----:B------:R-:W2:Y:S01]  /*06c0*/  LDC.64 R10, c[0x0][0x380] ;  /* 0x0000e000ff0a7b82 */ /* 0x000ea20000000a00 */
[----:B------:R-:W-:Y:S01]  /*06d0*/  IADD3 R9, PT, PT, R5, R4, RZ ;  /* 0x0000000405097210 */ /* 0x000fe20007ffe0ff */
[----:B------:R-:W-:Y:S01]  /*06e0*/  IMAD R15, R4, UR18, R0 ;  /* 0x00000012040f7c24 */ /* 0x000fe2000f8e0200 */
[----:B------:R-:W3:Y:S05]  /*06f0*/  LDCU.64 UR6, c[0x0][0x380] ;  /* 0x00007000ff0677ac */ /* 0x000eea0008000a00 */
[----:B------:R-:W4:Y:S01]  /*0700*/  LDC.64 R12, c[0x0][0x388] ;  /* 0x0000e200ff0c7b82 */ /* 0x000f220000000a00 */
[----:B--2---:R-:W-:-:S06]  /*0710*/  IMAD.WIDE.U32 R10, R9, 0x4, R10 ;  /* 0x00000004090a7825 */ /* 0x004fcc00078e000a */
[----:B------:R-:W2:Y:S01]  /*0720*/  LDG.E R10, desc[UR16][R10.64] ;  /* 0x000000100a0a7981 */ /* 0x000ea2000c1e1900 */
[----:B----4-:R-:W-:-:S05]  /*0730*/  IMAD.WIDE R12, R15, 0x4, R12 ;  /* 0x000000040f0c7825 */ /* 0x010fca00078e020c */
[----:B------:R-:W2:Y:S01]  /*0740*/  LDG.E R6, desc[UR16][R12.64] ;  /* 0x000000100c067981 */ /* 0x000ea2000c1e1900 */
[----:B------:R-:W-:Y:S02]  /*0750*/  IADD3 R9, P0, PT, R5, R4, RZ ;  /* 0x0000000405097210 */ /* 0x000fe40007f1e0ff */
[----:B-1----:R-:W-:Y:S02]  /*0760*/  MOV R17, UR18 ;  /* 0x0000001200117c02 */ /* 0x002fe40008000f00 */
[----:B------:R-:W-:Y:S02]  /*0770*/  IADD3.X R14, PT, PT, RZ, RZ, RZ, P0, !PT ;  /* 0x000000ffff0e7210 */ /* 0x000fe400007fe4ff */
[----:B---3--:R-:W-:-:S04]  /*0780*/  LEA R8, P0, R9, UR6, 0x2 ;  /* 0x0000000609087c11 */ /* 0x008fc8000f8010ff */
[----:B------:R-:W-:Y:S01]  /*0790*/  LEA.HI.X R9, R9, UR7, R14, 0x2, P0 ;  /* 0x0000000709097c11 */ /* 0x000fe200080f140e */
[----:B--2---:R-:W-:Y:S02]  /*07a0*/  IMAD R15, R10, R6, R7 ;  /* 0x000000060a0f7224 */ /* 0x004fe400078e0207 */
[----:B------:R-:W-:-:S03]  /*07b0*/  IMAD.WIDE.U32 R6, R17, 0x4, R12 ;  /* 0x0000000411067825 */ /* 0x000fc600078e000c */
[----:B------:R2:W-:Y:S04]  /*07c0*/  STG.E desc[UR16][R2.64], R15 ;  /* 0x0000000f02007986 */ /* 0x0005e8000c101910 */
[----:B------:R-:W3:Y:S04]  /*07d0*/  LDG.E R11, desc[UR16][R6.64] ;  /* 0x00000010060b7981 */ /* 0x000ee8000c1e1900 */
[----:B------:R-:W3:Y:S01]  /*07e0*/  LDG.E R10, desc[UR16][R8.64+0x4] ;  /* 0x00000410080a7981 */ /* 0x000ee2000c1e1900 */
[----:B------:R-:W-:Y:S02]  /*07f0*/  IMAD.U32 R13, RZ, RZ, UR18 ;  /* 0x00000012ff0d7e24 */ /* 0x000fe4000f8e00ff */
[----:B---3--:R-:W-:-:S02]  /*0800*/  IMAD R17, R10, R11, R15 ;  /* 0x0000000b0a117224 */ /* 0x008fc400078e020f */
[----:B------:R-:W-:-:S03]  /*0810*/  IMAD.WIDE.U32 R10, R13, 0x4, R6 ;  /* 0x000000040d0a7825 */ /* 0x000fc600078e0006 */
[----:B------:R2:W-:Y:S04]  /*0820*/  STG.E desc[UR16][R2.64], R17 ;  /* 0x0000001102007986 */ /* 0x0005e8000c101910 */
[----:B------:R-:W3:Y:S04]  /*0830*/  LDG.E R13, desc[UR16][R10.64] ;  /* 0x000000100a0d7981 */ /* 0x000ee8000c1e1900 */
[----:B------:R-:W3:Y:S01]  /*0840*/  LDG.E R12, desc[UR16][R8.64+0x8] ;  /* 0x00000810080c7981 */ /* 0x000ee2000c1e1900 */
[----:B------:R-:W-:Y:S01]  /*0850*/  MOV R21, UR18 ;  /* 0x0000001200157c02 */ /* 0x000fe20008000f00 */
[----:B---3--:R-:W-:-:S04]  /*0860*/  IMAD R19, R12, R13, R17 ;  /* 0x0000000d0c137224 */ /* 0x008fc800078e0211 */
[----:B------:R-:W-:Y:S01]  /*0870*/  IMAD.WIDE.U32 R12, R21, 0x4, R10 ;  /* 0x00000004150c7825 */ /* 0x000fe200078e000a */
[----:B------:R2:W-:Y:S04]  /*0880*/  STG.E desc[UR16][R2.64], R19 ;  /* 0x0000001302007986 */ /* 0x0005e8000c101910 */
[----:B------:R-:W3:Y:S04]  /*0890*/  LDG.E R6, desc[UR16][R8.64+0xc] ;  /* 0x00000c1008067981 */ /* 0x000ee8000c1e1900 */
[----:B------:R-:W3:Y:S01]  /*08a0*/  LDG.E R12, desc[UR16][R12.64] ;  /* 0x000000100c0c7981 */ /* 0x000ee2000c1e1900 */
[----:B------:R-:W-:Y:S01]  /*08b0*/  IADD3 R4, PT, PT, R4, 0x4, RZ ;  /* 0x0000000404047810 */ /* 0x000fe20007ffe0ff */
[----:B---3--:R-:W-:-:S05]  /*08c0*/  IMAD R7, R6, R12, R19 ;  /* 0x0000000c06077224 */ /* 0x008fca00078e0213 */
[----:B------:R2:W-:Y:S02]  /*08d0*/  STG.E desc[UR16][R2.64], R7 ;  /* 0x0000000702007986 */ /* 0x0005e4000c101910 */
.L_x_2:
[----:B------:R-:W-:-:S13]  /*08e0*/  ISETP.NE.AND P0, PT, RZ, UR4, PT ;  /* 0x00000004ff007c0c */ /* 0x000fda000bf05270 */
[----:B------:R-:W-:Y:S05]  /*08f0*/  @!P0 EXIT ;  /* 0x000000000000894d */ /* 0x000fea0003800000 */
[----:B------:R-:W-:-:S09]  /*0900*/  UISETP.NE.AND UP0, UPT, UR4, 0x1, UPT ;  /* 0x000000010400788c */ /* 0x000fd2000bf05270 */
[----:B------:R-:W-:Y:S05]  /*0910*/  BRA.U !UP0, `(.L_x_3) ;  /* 0x0000000108587547 */ /* 0x000fea000b800000 */
[----:B------:R-:W3:Y:S01]  /*0920*/  LDC.64 R8, c[0x0][0x380] ;  /* 0x0000e000ff087b82 */ /* 0x000ee20000000a00 */
[----:B------:R-:W-:Y:S01]  /*0930*/  IADD3 R11, PT, PT, R5, R4, RZ ;  /* 0x00000004050b7210 */ /* 0x000fe20007ffe0ff */
[----:B--2---:R-:W-:Y:S01]  /*0940*/  IMAD R15, R4, UR18, R0 ;  /* 0x00000012040f7c24 */ /* 0x004fe2000f8e0200 */
[----:B------:R-:W2:Y:S05]  /*0950*/  LDCU.64 UR4, c[0x0][0x380] ;  /* 0x00007000ff0477ac */ /* 0x000eaa0008000a00 */
[----:B------:R-:W4:Y:S01]  /*0960*/  LDC.64 R12, c[0x0][0x388] ;  /* 0x0000e200ff0c7b82 */ /* 0x000f220000000a00 */
[----:B---3--:R-:W-:-:S06]  /*0970*/  IMAD.WIDE.U32 R10, R11, 0x4, R8 ;  /* 0x000000040b0a7825 */ /* 0x008fcc00078e0008 */
[----:B------:R-:W1:Y:S01]  /*0980*/  LDG.E R10, desc[UR16][R10.64] ;  /* 0x000000100a0a7981 */ /* 0x000e62000c1e1900 */
[----:B----4-:R-:W-:-:S05]  /*0990*/  IMAD.WIDE R12, R15, 0x4, R12 ;  /* 0x000000040f0c7825 */ /* 0x010fca00078e020c */
[----:B------:R-:W1:Y:S01]  /*09a0*/  LDG.E R6, desc[UR16][R12.64] ;  /* 0x000000100c067981 */ /* 0x000e62000c1e1900 */
[----:B------:R-:W-:Y:S02]  /*09b0*/  IADD3 R9, P0, PT, R5, R4, RZ ;  /* 0x0000000405097210 */ /* 0x000fe40007f1e0ff */
[----:B------:R-:W-:Y:S02]  /*09c0*/  MOV R15, UR18 ;  /* 0x00000012000f7c02 */ /* 0x000fe40008000f00 */
[----:B------:R-:W-:Y:S02]  /*09d0*/  IADD3.X R14, PT, PT, RZ, RZ, RZ, P0, !PT ;  /* 0x000000ffff0e7210 */ /* 0x000fe400007fe4ff */
[----:B--2---:R-:W-:-:S04]  /*09e0*/  LEA R8, P0, R9, UR4, 0x2 ;  /* 0x0000000409087c11 */ /* 0x004fc8000f8010ff */
[----:B------:R-:W-:Y:S01]  /*09f0*/  LEA.HI.X R9, R9, UR5, R14, 0x2, P0 ;  /* 0x0000000509097c11 */ /* 0x000fe200080f140e */
[----:B------:R-:W-:-:S04]  /*0a00*/  IMAD.WIDE.U32 R14, R15, 0x4, R12 ;  /* 0x000000040f0e7825 */ /* 0x000fc800078e000c */
[----:B-1----:R-:W-:-:S05]  /*0a10*/  IMAD R17, R10, R6, R7 ;  /* 0x000000060a117224 */ /* 0x002fca00078e0207 */
[----:B------:R3:W-:Y:S04]  /*0a20*/  STG.E desc[UR16][R2.64], R17 ;  /* 0x0000001102007986 */ /* 0x0007e8000c101910 */
[----:B------:R-:W2:Y:S04]  /*0a30*/  LDG.E R14, desc[UR16][R14.64] ;  /* 0x000000100e0e7981 */ /* 0x000ea8000c1e1900 */
[----:B------:R-:W2:Y:S01]  /*0a40*/  LDG.E R8, desc[UR16][R8.64+0x4] ;  /* 0x0000041008087981 */ /* 0x000ea2000c1e1900 */
[----:B------:R-:W-:Y:S01]  /*0a50*/  IADD3 R4, PT, PT, R4, 0x2, RZ ;  /* 0x0000000204047810 */ /* 0x000fe20007ffe0ff */
[----:B--2---:R-:W-:-:S05]  /*0a60*/  IMAD R7, R8, R14, R17 ;  /* 0x0000000e08077224 */ /* 0x004fca00078e0211 */
[----:B------:R3:W-:Y:S02]  /*0a70*/  STG.E desc[UR16][R2.64], R7 ;  /* 0x0000000702007986 */ /* 0x0007e4000c101910 */
.L_x_3:
[----:B------:R-:W-:-:S04]  /*0a80*/  ULOP3.LUT UR4, UR18, 0x1, URZ, 0xc0, !UPT ;  /* 0x0000000112047892 */ /* 0x000fc8000f8ec0ff */
[----:B------:R-:W-:-:S06]  /*0a90*/  UISETP.NE.U32.AND UP0, UPT, UR4, 0x1, UPT ;  /* 0x000000010400788c */ /* 0x000fcc000bf05070 */
[----:B------:R-:W-:-:S13]  /*0aa0*/  PLOP3.LUT P0, PT, PT, PT, UP0, 0x80, 0x8 ;  /* 0x000000000008781c */ /* 0x000fda0003f0f008 */
[----:B------:R-:W-:Y:S05]  /*0ab0*/  @P0 EXIT ;  /* 0x000000000000094d */ /* 0x000fea0003800000 */
[----:B------:R-:W4:Y:S01]  /*0ac0*/  LDC.64 R8, c[0x0][0x380] ;  /* 0x0000e000ff087b82 */ /* 0x000f220000000a00 */
[----:B------:R-:W-:Y:S01]  /*0ad0*/  IADD3 R5, PT, PT, R5, R4, RZ ;  /* 0x0000000405057210 */ /* 0x000fe20007ffe0ff */
[----:B------:R-:W-:-:S06]  /*0ae0*/  IMAD R13, R4, UR18, R0 ;  /* 0x00000012040d7c24 */ /* 0x000fcc000f8e0200 */
[----:B------:R-:W5:Y:S01]  /*0af0*/  LDC.64 R10, c[0x0][0x388] ;  /* 0x0000e200ff0a7b82 */ /* 0x000f620000000a00 */
[----:B----4-:R-:W-:-:S06]  /*0b00*/  IMAD.WIDE.U32 R4, R5, 0x4, R8 ;  /* 0x0000000405047825 */ /* 0x010fcc00078e0008 */
[----:B------:R-:W1:Y:S01]  /*0b10*/  LDG.E R4, desc[UR16][R4.64] ;  /* 0x0000001004047981 */ /* 0x000e62000c1e1900 */
[----:B-----5:R-:W-:-:S06]  /*0b20*/  IMAD.WIDE R8, R13, 0x4, R10 ;  /* 0x000000040d087825 */ /* 0x020fcc00078e020a */
[----:B------:R-:W1:Y:S02]  /*0b30*/  LDG.E R8, desc[UR16][R8.64] ;  /* 0x0000001008087981 */ /* 0x000e64000c1e1900 */
[----:B-123--:R-:W-:-:S05]  /*0b40*/  IMAD R7, R4, R8, R7 ;  /* 0x0000000804077224 */ /* 0x00efca00078e0207 */
[----:B------:R-:W-:Y:S01]  /*0b50*/  STG.E desc[UR16][R2.64], R7 ;  /* 0x0000000702007986 */ /* 0x000fe2000c101910 */
[----:B------:R-:W-:Y:S05]  /*0b60*/  EXIT ;  /* 0x000000000000794d */ /* 0x000fea0003800000 */
.L_x_4:
[----:B------:R-:W-:-:S00]  /*0b70*/  BRA `(.L_x_4) ;  /* 0xfffffffc00fc7947 */ /* 0x000fc0000383ffff */
[----:B------:R-:W-:-:S00]  /*0b80*/  NOP ;  /* 0x0000000000007918 */ /* 0x000fc00000000000 */
[----:B------:R-:W-:-:S00]  /*0b90*/  NOP ;  /* 0x0000000000007918 */ /* 0x000fc00000000000 */
[----:B------:R-:W-:-:S00]  /*0ba0*/  NOP ;  /* 0x0000000000007918 */ /* 0x000fc00000000000 */
[----:B------:R-:W-:-:S00]  /*0bb0*/  NOP ;  /* 0x0000000000007918 */ /* 0x000fc00000000000 */
[----:B------:R-:W-:-:S00]  /*0bc0*/  NOP ;  /* 0x0000000000007918 */ /* 0x000fc00000000000 */
[----:B------:R-:W-:-:S00]  /*0bd0*/  NOP ;  /* 0x0000000000007918 */ /* 0x000fc00000000000 */
[----:B------:R-:W-:-:S00]  /*0be0*/  NOP ;  /* 0x0000000000007918 */ /* 0x000fc00000000000 */
[----:B------:R-:W-:-:S00]  /*0bf0*/  NOP ;  /* 0x0000000000007918 */ /* 0x000fc00000000000 */
.L_x_5:


//--------------------- .nv.shared.reserved.0     --------------------------
	.section	.nv.shared.reserved.0,"aw",@nobits
	.weak		__nv_reservedSMEM_offset_0_alias
	.size		__nv_reservedSMEM_offset_0_alias, 0, 64
	.other		__nv_reservedSMEM_offset_0_alias,@"STO_CUDA_RESERVED_SHARED STV_DEFAULT"
__nv_reservedSMEM_offset_0_alias:
	.zero		0
	.zero		64


//--------------------- .nv.constant0._Z9matrixAddPiS_S_ii --------------------------
	.section	.nv.constant0._Z9matrixAddPiS_S_ii,"a",@progbits
	.sectionflags	@""
	.align	4
.nv.constant0._Z9matrixAddPiS_S_ii:
	.zero		928


//--------------------- SYMBOLS --------------------------

	.type		.nv.reservedSmem.offset0,@object
	.size		.nv.reservedSmem.offset0,0x4
